//
// Generated by NVIDIA NVVM Compiler
//
// Compiler Build ID: CL-36424714
// Cuda compilation tools, release 13.0, V13.0.88
// Based on NVVM 20.0.0
//

.version 9.0
.target sm_100
.address_size 64

	// .globl	_Z33vector_dot_product_kernel_atomicsPfS_S_jPi
// _ZZ33vector_dot_product_kernel_atomicsPfS_S_jPiE14sum_per_thread has been demoted

.visible .entry _Z33vector_dot_product_kernel_atomicsPfS_S_jPi(
	.param .u64 .ptr .align 1 _Z33vector_dot_product_kernel_atomicsPfS_S_jPi_param_0,
	.param .u64 .ptr .align 1 _Z33vector_dot_product_kernel_atomicsPfS_S_jPi_param_1,
	.param .u64 .ptr .align 1 _Z33vector_dot_product_kernel_atomicsPfS_S_jPi_param_2,
	.param .u32 _Z33vector_dot_product_kernel_atomicsPfS_S_jPi_param_3,
	.param .u64 .ptr .align 1 _Z33vector_dot_product_kernel_atomicsPfS_S_jPi_param_4
)
{
	.reg .pred 	%p<8>;
	.reg .b32 	%r<21>;
	.reg .b32 	%f<16>;
	.reg .b64 	%rd<12>;
	// demoted variable
	.shared .align 4 .b8 _ZZ33vector_dot_product_kernel_atomicsPfS_S_jPiE14sum_per_thread[2048];
	ld.param.u64 	%rd4, [_Z33vector_dot_product_kernel_atomicsPfS_S_jPi_param_0];
	ld.param.u64 	%rd5, [_Z33vector_dot_product_kernel_atomicsPfS_S_jPi_param_1];
	ld.param.u64 	%rd6, [_Z33vector_dot_product_kernel_atomicsPfS_S_jPi_param_2];
	ld.param.u32 	%r10, [_Z33vector_dot_product_kernel_atomicsPfS_S_jPi_param_3];
	ld.param.u64 	%rd7, [_Z33vector_dot_product_kernel_atomicsPfS_S_jPi_param_4];
	cvta.to.global.u64 	%rd1, %rd7;
	mov.u32 	%r11, %ctaid.x;
	mov.u32 	%r20, %ntid.x;
	mov.u32 	%r2, %tid.x;
	mad.lo.s32 	%r19, %r11, %r20, %r2;
	setp.ge.u32 	%p1, %r19, %r10;
	mov.f32 	%f15, 0f00000000;
	@%p1 bra 	$L__BB0_3;
	mov.u32 	%r12, %nctaid.x;
	mul.lo.s32 	%r4, %r20, %r12;
	cvta.to.global.u64 	%rd2, %rd4;
	cvta.to.global.u64 	%rd3, %rd5;
	mov.f32 	%f15, 0f00000000;
$L__BB0_2:
	mul.wide.u32 	%rd8, %r19, 4;
	add.s64 	%rd9, %rd2, %rd8;
	ld.global.f32 	%f6, [%rd9];
	add.s64 	%rd10, %rd3, %rd8;
	ld.global.f32 	%f7, [%rd10];
	fma.rn.f32 	%f15, %f6, %f7, %f15;
	add.s32 	%r19, %r19, %r4;
	setp.lt.u32 	%p2, %r19, %r10;
	@%p2 bra 	$L__BB0_2;
$L__BB0_3:
	shl.b32 	%r13, %r2, 2;
	mov.u32 	%r14, _ZZ33vector_dot_product_kernel_atomicsPfS_S_jPiE14sum_per_thread;
	add.s32 	%r7, %r14, %r13;
	st.shared.f32 	[%r7], %f15;
	bar.sync 	0;
	setp.lt.u32 	%p3, %r20, 2;
	@%p3 bra 	$L__BB0_7;
$L__BB0_4:
	shr.u32 	%r9, %r20, 1;
	setp.ge.u32 	%p4, %r2, %r9;
	@%p4 bra 	$L__BB0_6;
	shl.b32 	%r15, %r9, 2;
	add.s32 	%r16, %r7, %r15;
	ld.shared.f32 	%f8, [%r16];
	ld.shared.f32 	%f9, [%r7];
	add.f32 	%f10, %f8, %f9;
	st.shared.f32 	[%r7], %f10;
$L__BB0_6:
	bar.sync 	0;
	setp.gt.u32 	%p5, %r20, 3;
	mov.u32 	%r20, %r9;
	@%p5 bra 	$L__BB0_4;
$L__BB0_7:
	setp.ne.s32 	%p6, %r2, 0;
	@%p6 bra 	$L__BB0_10;
$L__BB0_8:
	atom.relaxed.global.cas.b32 	%r17, [%rd1], 0, 1;
	setp.ne.s32 	%p7, %r17, 0;
	@%p7 bra 	$L__BB0_8;
	cvta.to.global.u64 	%rd11, %rd6;
	ld.shared.f32 	%f11, [_ZZ33vector_dot_product_kernel_atomicsPfS_S_jPiE14sum_per_thread];
	ld.global.f32 	%f12, [%rd11];
	add.f32 	%f13, %f11, %f12;
	st.global.f32 	[%rd11], %f13;
	atom.global.exch.b32 	%r18, [%rd1], 0;
$L__BB0_10:
	ret;

}


// ===== COMPILED SASS (sm_100) =====

	.target	sm_100

	.elftype	@"ET_EXEC"


//--------------------- .note.nv.tkinfo           --------------------------
	.section	.note.nv.tkinfo,"",@"SHT_NOTE"
	.sectionflags	@"SHF_NOTE_NV_TKINFO"
	.tkinfo
        /*0018*/ 	.word	0x00000002
        /*0030*/ 	.string	""
        /*0030*/ 	.string	"ptxas"
        /*0030*/ 	.string	"Cuda compilation tools, release 13.0, V13.0.88"
        /*0030*/ 	.string	"Build cuda_13.0.r13.0/compiler.36424714_0"
        /*0030*/ 	.string	"-arch sm_100 -m 64 "



//--------------------- .note.nv.cuinfo           --------------------------
	.section	.note.nv.cuinfo,"",@"SHT_NOTE"
	.sectionflags	@"SHF_NOTE_NV_CUINFO"
        /*0018*/ 	.short	0x0002
        /*001a*/ 	.short	0x0064
        /*001c*/ 	.short	0x0082
	.zero		2


//--------------------- .nv.info                  --------------------------
	.section	.nv.info,"",@"SHT_CUDA_INFO"
	.align	4


	//----- nvinfo : EIATTR_REGCOUNT
	.align		4
        /*0000*/ 	.byte	0x04, 0x2f
        /*0002*/ 	.short	(.L_1 - .L_0)
	.align		4
.L_0:
        /*0004*/ 	.word	index@(_Z33vector_dot_product_kernel_atomicsPfS_S_jPi)
        /*0008*/ 	.word	0x00000012


	//----- nvinfo : EIATTR_FRAME_SIZE
	.align		4
.L_1:
        /*000c*/ 	.byte	0x04, 0x11
        /*000e*/ 	.short	(.L_3 - .L_2)
	.align		4
.L_2:
        /*0010*/ 	.word	index@(_Z33vector_dot_product_kernel_atomicsPfS_S_jPi)
        /*0014*/ 	.word	0x00000000


	//----- nvinfo : EIATTR_MIN_STACK_SIZE
	.align		4
.L_3:
        /*0018*/ 	.byte	0x04, 0x12
        /*001a*/ 	.short	(.L_5 - .L_4)
	.align		4
.L_4:
        /*001c*/ 	.word	index@(_Z33vector_dot_product_kernel_atomicsPfS_S_jPi)
        /*0020*/ 	.word	0x00000000
.L_5:


//--------------------- .nv.compat                --------------------------
	.section	.nv.compat,"",@"SHT_CUDA_COMPAT_INFO"
	.align	4
        /*0000*/ 	.byte	0x02, 0x09, 0x00, 0x00, 0x02, 0x02, 0x01, 0x00, 0x02, 0x05, 0x05, 0x00, 0x03, 0x07, 0x01, 0x01
        /*0010*/ 	.byte	0x02, 0x03, 0x00, 0x00, 0x02, 0x06, 0x01, 0x00, 0x04, 0x0b, 0x08, 0x00, 0x09, 0x00, 0x00, 0x00
        /*0020*/ 	.byte	0x00, 0x00, 0x00, 0x00


//--------------------- .nv.info._Z33vector_dot_product_kernel_atomicsPfS_S_jPi --------------------------
	.section	.nv.info._Z33vector_dot_product_kernel_atomicsPfS_S_jPi,"",@"SHT_CUDA_INFO"
	.sectionflags	@""
	.align	4


	//----- nvinfo : EIATTR_CUDA_API_VERSION
	.align		4
        /*0000*/ 	.byte	0x04, 0x37
        /*0002*/ 	.short	(.L_7 - .L_6)
.L_6:
        /*0004*/ 	.word	0x00000082


	//----- nvinfo : EIATTR_KPARAM_INFO
	.align		4
.L_7:
        /*0008*/ 	.byte	0x04, 0x17
        /*000a*/ 	.short	(.L_9 - .L_8)
.L_8:
        /*000c*/ 	.word	0x00000000
        /*0010*/ 	.short	0x0004
        /*0012*/ 	.short	0x0020
        /*0014*/ 	.byte	0x00, 0xf5, 0x21, 0x00


	//----- nvinfo : EIATTR_KPARAM_INFO
	.align		4
.L_9:
        /*0018*/ 	.byte	0x04, 0x17
        /*001a*/ 	.short	(.L_11 - .L_10)
.L_10:
        /*001c*/ 	.word	0x00000000
        /*0020*/ 	.short	0x0003
        /*0022*/ 	.short	0x0018
        /*0024*/ 	.byte	0x00, 0xf0, 0x11, 0x00


	//----- nvinfo : EIATTR_KPARAM_INFO
	.align		4
.L_11:
        /*0028*/ 	.byte	0x04, 0x17
        /*002a*/ 	.short	(.L_13 - .L_12)
.L_12:
        /*002c*/ 	.word	0x00000000
        /*0030*/ 	.short	0x0002
        /*0032*/ 	.short	0x0010
        /*0034*/ 	.byte	0x00, 0xf5, 0x21, 0x00


	//----- nvinfo : EIATTR_KPARAM_INFO
	.align		4
.L_13:
        /*0038*/ 	.byte	0x04, 0x17
        /*003a*/ 	.short	(.L_15 - .L_14)
.L_14:
        /*003c*/ 	.word	0x00000000
        /*0040*/ 	.short	0x0001
        /*0042*/ 	.short	0x0008
        /*0044*/ 	.byte	0x00, 0xf5, 0x21, 0x00


	//----- nvinfo : EIATTR_KPARAM_INFO
	.align		4
.L_15:
        /*0048*/ 	.byte	0x04, 0x17
        /*004a*/ 	.short	(.L_17 - .L_16)
.L_16:
        /*004c*/ 	.word	0x00000000
        /*0050*/ 	.short	0x0000
        /*0052*/ 	.short	0x0000
        /*0054*/ 	.byte	0x00, 0xf5, 0x21, 0x00


	//----- nvinfo : EIATTR_SPARSE_MMA_MASK
	.align		4
.L_17:
        /*0058*/ 	.byte	0x03, 0x50
        /*005a*/ 	.short	0x0000


	//----- nvinfo : EIATTR_MAXREG_COUNT
	.align		4
        /*005c*/ 	.byte	0x03, 0x1b
        /*005e*/ 	.short	0x00ff


	//----- nvinfo : EIATTR_NUM_BARRIERS
	.align		4
        /*0060*/ 	.byte	0x02, 0x4c
        /*0062*/ 	.byte	0x01
	.zero		1


	//----- nvinfo : EIATTR_MERCURY_ISA_VERSION
	.align		4
        /*0064*/ 	.byte	0x03, 0x5f
        /*0066*/ 	.short	0x0101


	//----- nvinfo : EIATTR_VRC_CTA_INIT_COUNT
	.align		4
        /*0068*/ 	.byte	0x02, 0x4a
	.zero		1
	.zero		1


	//----- nvinfo : EIATTR_EXIT_INSTR_OFFSETS
	.align		4
        /*006c*/ 	.byte	0x04, 0x1c
        /*006e*/ 	.short	(.L_19 - .L_18)


	//   ....[0]....
.L_18:
        /*0070*/ 	.word	0x000002d0


	//   ....[1]....
        /*0074*/ 	.word	0x00000400


	//----- nvinfo : EIATTR_CRS_STACK_SIZE
	.align		4
.L_19:
        /*0078*/ 	.byte	0x04, 0x1e
        /*007a*/ 	.short	(.L_21 - .L_20)
.L_20:
        /*007c*/ 	.word	0x00000000


	//----- nvinfo : EIATTR_CBANK_PARAM_SIZE
	.align		4
.L_21:
        /*0080*/ 	.byte	0x03, 0x19
        /*0082*/ 	.short	0x0028


	//----- nvinfo : EIATTR_PARAM_CBANK
	.align		4
        /*0084*/ 	.byte	0x04, 0x0a
        /*0086*/ 	.short	(.L_23 - .L_22)
	.align		4
.L_22:
        /*0088*/ 	.word	index@(.nv.constant0._Z33vector_dot_product_kernel_atomicsPfS_S_jPi)
        /*008c*/ 	.short	0x0380
        /*008e*/ 	.short	0x0028


	//----- nvinfo : EIATTR_SW_WAR
	.align		4
.L_23:
        /*0090*/ 	.byte	0x04, 0x36
        /*0092*/ 	.short	(.L_25 - .L_24)
.L_24:
        /*0094*/ 	.word	0x00000008
.L_25:


//--------------------- .nv.callgraph             --------------------------
	.section	.nv.callgraph,"",@"SHT_CUDA_CALLGRAPH"
	.align	4
	.sectionentsize	8
	.align		4
        /*0000*/ 	.word	0x00000000
	.align		4
        /*0004*/ 	.word	0xffffffff
	.align		4
        /*0008*/ 	.word	0x00000000
	.align		4
        /*000c*/ 	.word	0xfffffffe
	.align		4
        /*0010*/ 	.word	0x00000000
	.align		4
        /*0014*/ 	.word	0xfffffffd
	.align		4
        /*0018*/ 	.word	0x00000000
	.align		4
        /*001c*/ 	.word	0xfffffffc


//--------------------- .text._Z33vector_dot_product_kernel_atomicsPfS_S_jPi --------------------------
	.section	.text._Z33vector_dot_product_kernel_atomicsPfS_S_jPi,"ax",@progbits
	.align	128
        .global         _Z33vector_dot_product_kernel_atomicsPfS_S_jPi
        .type           _Z33vector_dot_product_kernel_atomicsPfS_S_jPi,@function
        .size           _Z33vector_dot_product_kernel_atomicsPfS_S_jPi,(.L_x_8 - _Z33vector_dot_product_kernel_atomicsPfS_S_jPi)
        .other          _Z33vector_dot_product_kernel_atomicsPfS_S_jPi,@"STO_CUDA_ENTRY STV_DEFAULT"
_Z33vector_dot_product_kernel_atomicsPfS_S_jPi:
.text._Z33vector_dot_product_kernel_atomicsPfS_S_jPi:
[----:B------:R-:W-:Y:S01]  /*0000*/  LDC R1, c[0x0][0x37c] ;  /* 0x0000df00ff017b82 */ /* 0x000fe20000000800 */
[----:B------:R-:W0:Y:S07]  /*0010*/  S2R R13, SR_TID.X ;  /* 0x00000000000d7919 */ /* 0x000e2e0000002100 */
[----:B------:R-:W0:Y:S01]  /*0020*/  S2UR UR4, SR_CTAID.X ;  /* 0x00000000000479c3 */ /* 0x000e220000002500 */
[----:B------:R-:W1:Y:S01]  /*0030*/  LDCU UR5, c[0x0][0x398] ;  /* 0x00007300ff0577ac */ /* 0x000e620008000800 */
[----:B------:R-:W-:Y:S01]  /*0040*/  BSSY.RECONVERGENT B0, `(.L_x_0) ;  /* 0x0000014000007945 */ /* 0x000fe20003800200 */
[----:B------:R-:W-:Y:S01]  /*0050*/  IMAD.MOV.U32 R11, RZ, RZ, RZ ;  /* 0x000000ffff0b7224 */ /* 0x000fe200078e00ff */
[----:B------:R-:W2:Y:S04]  /*0060*/  LDCU.64 UR6, c[0x0][0x358] ;  /* 0x00006b00ff0677ac */ /* 0x000ea80008000a00 */
[----:B------:R-:W0:Y:S02]  /*0070*/  LDC R10, c[0x0][0x360] ;  /* 0x0000d800ff0a7b82 */ /* 0x000e240000000800 */
[----:B0-----:R-:W-:-:S05]  /*0080*/  IMAD R0, R10, UR4, R13 ;  /* 0x000000040a007c24 */ /* 0x001fca000f8e020d */
[----:B-1----:R-:W-:-:S13]  /*0090*/  ISETP.GE.U32.AND P0, PT, R0, UR5, PT ;  /* 0x0000000500007c0c */ /* 0x002fda000bf06070 */
[----:B--2---:R-:W-:Y:S05]  /*00a0*/  @P0 BRA `(.L_x_1) ;  /* 0x0000000000340947 */ /* 0x004fea0003800000 */
[----:B------:R-:W0:Y:S01]  /*00b0*/  LDC.64 R6, c[0x0][0x380] ;  /* 0x0000e000ff067b82 */ /* 0x000e220000000a00 */
[----:B------:R-:W1:Y:S01]  /*00c0*/  LDCU UR4, c[0x0][0x370] ;  /* 0x00006e00ff0477ac */ /* 0x000e620008000800 */
[----:B------:R-:W-:-:S06]  /*00d0*/  HFMA2 R11, -RZ, RZ, 0, 0 ;  /* 0x00000000ff0b7431 */ /* 0x000fcc00000001ff */
[----:B------:R-:W2:Y:S01]  /*00e0*/  LDC.64 R8, c[0x0][0x388] ;  /* 0x0000e200ff087b82 */ /* 0x000ea20000000a00 */
[----:B-1----:R-:W-:-:S07]  /*00f0*/  IMAD R15, R10, UR4, RZ ;  /* 0x000000040a0f7c24 */ /* 0x002fce000f8e02ff */
.L_x_2:
[----:B0-----:R-:W-:-:S04]  /*0100*/  IMAD.WIDE.U32 R2, R0, 0x4, R6 ;  /* 0x0000000400027825 */ /* 0x001fc800078e0006 */
[----:B--2---:R-:W-:Y:S02]  /*0110*/  IMAD.WIDE.U32 R4, R0, 0x4, R8 ;  /* 0x0000000400047825 */ /* 0x004fe400078e0008 */
[----:B------:R-:W2:Y:S04]  /*0120*/  LDG.E R2, desc[UR6][R2.64] ;  /* 0x0000000602027981 */ /* 0x000ea8000c1e1900 */
[----:B------:R-:W2:Y:S01]  /*0130*/  LDG.E R4, desc[UR6][R4.64] ;  /* 0x0000000604047981 */ /* 0x000ea2000c1e1900 */
[----:B------:R-:W-:-:S05]  /*0140*/  IMAD.IADD R0, R15, 0x1, R0 ;  /* 0x000000010f007824 */ /* 0x000fca00078e0200 */
[----:B------:R-:W-:Y:S01]  /*0150*/  ISETP.GE.U32.AND P0, PT, R0, UR5, PT ;  /* 0x0000000500007c0c */ /* 0x000fe2000bf06070 */
[----:B--2---:R-:W-:-:S12]  /*0160*/  FFMA R11, R2, R4, R11 ;  /* 0x00000004020b7223 */ /* 0x004fd8000000000b */
[----:B------:R-:W-:Y:S05]  /*0170*/  @!P0 BRA `(.L_x_2) ;  /* 0xfffffffc00e08947 */ /* 0x000fea000383ffff */
.L_x_1:
[----:B------:R-:W-:Y:S05]  /*0180*/  BSYNC.RECONVERGENT B0 ;  /* 0x0000000000007941 */ /* 0x000fea0003800200 */
.L_x_0:
[----:B------:R-:W0:Y:S01]  /*0190*/  S2UR UR5, SR_CgaCtaId ;  /* 0x00000000000579c3 */ /* 0x000e220000008800 */
[----:B------:R-:W-:Y:S01]  /*01a0*/  UMOV UR4, 0x400 ;  /* 0x0000040000047882 */ /* 0x000fe20000000000 */
[----:B------:R-:W-:Y:S02]  /*01b0*/  ISETP.GE.U32.AND P1, PT, R10, 0x2, PT ;  /* 0x000000020a00780c */ /* 0x000fe40003f26070 */
[----:B------:R-:W-:Y:S01]  /*01c0*/  ISETP.NE.AND P0, PT, R13, RZ, PT ;  /* 0x000000ff0d00720c */ /* 0x000fe20003f05270 */
[----:B0-----:R-:W-:-:S06]  /*01d0*/  ULEA UR4, UR5, UR4, 0x18 ;  /* 0x0000000405047291 */ /* 0x001fcc000f8ec0ff */
[----:B------:R-:W-:-:S05]  /*01e0*/  LEA R0, R13, UR4, 0x2 ;  /* 0x000000040d007c11 */ /* 0x000fca000f8e10ff */
[----:B------:R0:W-:Y:S01]  /*01f0*/  STS [R0], R11 ;  /* 0x0000000b00007388 */ /* 0x0001e20000000800 */
[----:B------:R-:W-:Y:S06]  /*0200*/  BAR.SYNC.DEFER_BLOCKING 0x0 ;  /* 0x0000000000007b1d */ /* 0x000fec0000010000 */
[----:B------:R-:W-:Y:S05]  /*0210*/  @!P1 BRA `(.L_x_3) ;  /* 0x00000000002c9947 */ /* 0x000fea0003800000 */
.L_x_4:
[----:B------:R-:W-:-:S04]  /*0220*/  SHF.R.U32.HI R4, RZ, 0x1, R10 ;  /* 0x00000001ff047819 */ /* 0x000fc8000001160a */
[----:B------:R-:W-:-:S13]  /*0230*/  ISETP.GE.U32.AND P1, PT, R13, R4, PT ;  /* 0x000000040d00720c */ /* 0x000fda0003f26070 */
[----:B------:R-:W-:Y:S01]  /*0240*/  @!P1 LEA R2, R4, R0, 0x2 ;  /* 0x0000000004029211 */ /* 0x000fe200078e10ff */
[----:B------:R-:W-:Y:S05]  /*0250*/  @!P1 LDS R3, [R0] ;  /* 0x0000000000039984 */ /* 0x000fea0000000800 */
[----:B------:R-:W1:Y:S02]  /*0260*/  @!P1 LDS R2, [R2] ;  /* 0x0000000002029984 */ /* 0x000e640000000800 */
[----:B-1----:R-:W-:-:S05]  /*0270*/  @!P1 FADD R3, R2, R3 ;  /* 0x0000000302039221 */ /* 0x002fca0000000000 */
[----:B------:R1:W-:Y:S01]  /*0280*/  @!P1 STS [R0], R3 ;  /* 0x0000000300009388 */ /* 0x0003e20000000800 */
[----:B------:R-:W-:Y:S01]  /*0290*/  BAR.SYNC.DEFER_BLOCKING 0x0 ;  /* 0x0000000000007b1d */ /* 0x000fe20000010000 */
[----:B------:R-:W-:Y:S01]  /*02a0*/  ISETP.GT.U32.AND P1, PT, R10, 0x3, PT ;  /* 0x000000030a00780c */ /* 0x000fe20003f24070 */
[----:B------:R-:W-:-:S12]  /*02b0*/  IMAD.MOV.U32 R10, RZ, RZ, R4 ;  /* 0x000000ffff0a7224 */ /* 0x000fd800078e0004 */
[----:B-1----:R-:W-:Y:S05]  /*02c0*/  @P1 BRA `(.L_x_4) ;  /* 0xfffffffc00d41947 */ /* 0x002fea000383ffff */
.L_x_3:
[----:B------:R-:W-:Y:S05]  /*02d0*/  @P0 EXIT ;  /* 0x000000000000094d */ /* 0x000fea0003800000 */
[----:B------:R-:W1:Y:S01]  /*02e0*/  LDC.64 R2, c[0x0][0x3a0] ;  /* 0x0000e800ff027b82 */ /* 0x000e620000000a00 */
[----:B------:R-:W-:Y:S01]  /*02f0*/  HFMA2 R5, -RZ, RZ, 0, 5.9604644775390625e-08 ;  /* 0x00000001ff057431 */ /* 0x000fe200000001ff */
[----:B------:R-:W-:Y:S06]  /*0300*/  BSSY B0, `(.L_x_5) ;  /* 0x0000006000007945 */ /* 0x000fec0003800000 */
.L_x_6:
[----:B------:R-:W-:Y:S01]  /*0310*/  IMAD.MOV.U32 R4, RZ, RZ, RZ ;  /* 0x000000ffff047224 */ /* 0x000fe200078e00ff */
[----:B------:R-:W-:Y:S05]  /*0320*/  YIELD ;  /* 0x0000000000007946 */ /* 0x000fea0003800000 */
[----:B01----:R-:W2:Y:S02]  /*0330*/  ATOMG.E.CAS.STRONG.GPU PT, R0, [R2], R4, R5 ;  /* 0x00000004020073a9 */ /* 0x003ea400001ee105 */
[----:B--2---:R-:W-:-:S13]  /*0340*/  ISETP.NE.AND P0, PT, R0, RZ, PT ;  /* 0x000000ff0000720c */ /* 0x004fda0003f05270 */
[----:B------:R-:W-:Y:S05]  /*0350*/  @P0 BRA `(.L_x_6) ;  /* 0xfffffffc00ec0947 */ /* 0x000fea000383ffff */
[----:B------:R-:W-:Y:S05]  /*0360*/  BSYNC B0 ;  /* 0x0000000000007941 */ /* 0x000fea0003800000 */
.L_x_5:
[----:B------:R-:W0:Y:S02]  /*0370*/  LDC.64 R4, c[0x0][0x390] ;  /* 0x0000e400ff047b82 */ /* 0x000e240000000a00 */
[----:B0-----:R-:W2:Y:S06]  /*0380*/  LDG.E R7, desc[UR6][R4.64] ;  /* 0x0000000604077981 */ /* 0x001eac000c1e1900 */
[----:B------:R-:W0:Y:S01]  /*0390*/  S2UR UR5, SR_CgaCtaId ;  /* 0x00000000000579c3 */ /* 0x000e220000008800 */
[----:B------:R-:W-:Y:S02]  /*03a0*/  UMOV UR4, 0x400 ;  /* 0x0000040000047882 */ /* 0x000fe40000000000 */
[----:B0-----:R-:W-:-:S09]  /*03b0*/  ULEA UR4, UR5, UR4, 0x18 ;  /* 0x0000000405047291 */ /* 0x001fd2000f8ec0ff */
[----:B------:R-:W2:Y:S02]  /*03c0*/  LDS R0, [UR4] ;  /* 0x00000004ff007984 */ /* 0x000ea40008000800 */
[----:B--2---:R-:W-:-:S05]  /*03d0*/  FADD R7, R0, R7 ;  /* 0x0000000700077221 */ /* 0x004fca0000000000 */
[----:B------:R-:W-:Y:S04]  /*03e0*/  STG.E desc[UR6][R4.64], R7 ;  /* 0x0000000704007986 */ /* 0x000fe8000c101906 */
[----:B------:R-:W-:Y:S01]  /*03f0*/  ATOMG.E.EXCH.STRONG.GPU PT, RZ, desc[UR6][R2.64], RZ ;  /* 0x800000ff02ff79a8 */ /* 0x000fe2000c1ef106 */
[----:B------:R-:W-:Y:S05]  /*0400*/  EXIT ;  /* 0x000000000000794d */ /* 0x000fea0003800000 */
.L_x_7:
[----:B------:R-:W-:-:S00]  /*0410*/  BRA `(.L_x_7) ;  /* 0xfffffffc00fc7947 */ /* 0x000fc0000383ffff */
[----:B------:R-:W-:-:S00]  /*0420*/  NOP ;  /* 0x0000000000007918 */ /* 0x000fc00000000000 */
        /* <DEDUP_REMOVED lines=13> */
.L_x_8:


//--------------------- .nv.shared._Z33vector_dot_product_kernel_atomicsPfS_S_jPi --------------------------
	.section	.nv.shared._Z33vector_dot_product_kernel_atomicsPfS_S_jPi,"aw",@nobits
	.sectionflags	@""
	.align	4
.nv.shared._Z33vector_dot_product_kernel_atomicsPfS_S_jPi:
	.zero		3072


//--------------------- .nv.shared.reserved.0     --------------------------
	.section	.nv.shared.reserved.0,"aw",@nobits
	.weak		__nv_reservedSMEM_offset_0_alias
	.size		__nv_reservedSMEM_offset_0_alias, 0, 64
	.other		__nv_reservedSMEM_offset_0_alias,@"STO_CUDA_RESERVED_SHARED STV_DEFAULT"
__nv_reservedSMEM_offset_0_alias:
	.zero		0
	.zero		64


//--------------------- .nv.constant0._Z33vector_dot_product_kernel_atomicsPfS_S_jPi --------------------------
	.section	.nv.constant0._Z33vector_dot_product_kernel_atomicsPfS_S_jPi,"a",@progbits
	.sectionflags	@""
	.align	4
.nv.constant0._Z33vector_dot_product_kernel_atomicsPfS_S_jPi:
	.zero		936


//--------------------- SYMBOLS --------------------------

	.type		.nv.reservedSmem.offset0,@object
	.size		.nv.reservedSmem.offset0,0x4
	.type		.nv.reservedSmem.cap,@object
	.size		.nv.reservedSmem.cap,0x4
